//
// Generated by NVIDIA NVVM Compiler
//
// Compiler Build ID: CL-36424714
// Cuda compilation tools, release 13.0, V13.0.88
// Based on NVVM 20.0.0
//

.version 9.0
.target sm_100
.address_size 64

	// .globl	_Z20floydWarshellKernel2Pfii
// _ZZ20floydWarshellKernel2PfiiE4best has been demoted
// _ZZ20floydWarshellKernel3PfiiE4best has been demoted

.visible .entry _Z20floydWarshellKernel2Pfii(
	.param .u64 .ptr .align 1 _Z20floydWarshellKernel2Pfii_param_0,
	.param .u32 _Z20floydWarshellKernel2Pfii_param_1,
	.param .u32 _Z20floydWarshellKernel2Pfii_param_2
)
{
	.reg .pred 	%p<4>;
	.reg .b32 	%r<12>;
	.reg .b32 	%f<6>;
	.reg .b64 	%rd<9>;
	// demoted variable
	.shared .align 4 .f32 _ZZ20floydWarshellKernel2PfiiE4best;
	ld.param.u64 	%rd3, [_Z20floydWarshellKernel2Pfii_param_0];
	ld.param.u32 	%r4, [_Z20floydWarshellKernel2Pfii_param_1];
	ld.param.u32 	%r5, [_Z20floydWarshellKernel2Pfii_param_2];
	cvta.to.global.u64 	%rd1, %rd3;
	mov.u32 	%r6, %ctaid.y;
	mov.u32 	%r7, %ntid.y;
	mov.u32 	%r1, %tid.y;
	mad.lo.s32 	%r2, %r6, %r7, %r1;
	setp.ge.s32 	%p1, %r2, %r5;
	@%p1 bra 	$L__BB0_5;
	mov.u32 	%r8, %ctaid.x;
	mul.lo.s32 	%r3, %r5, %r8;
	setp.ne.s32 	%p2, %r1, 0;
	@%p2 bra 	$L__BB0_3;
	add.s32 	%r9, %r3, %r4;
	mul.wide.u32 	%rd4, %r9, 4;
	add.s64 	%rd5, %rd1, %rd4;
	ld.global.f32 	%f2, [%rd5];
	st.shared.f32 	[_ZZ20floydWarshellKernel2PfiiE4best], %f2;
$L__BB0_3:
	bar.sync 	0;
	mad.lo.s32 	%r10, %r5, %r4, %r2;
	mul.wide.s32 	%rd6, %r10, 4;
	add.s64 	%rd7, %rd1, %rd6;
	ld.global.f32 	%f3, [%rd7];
	ld.shared.f32 	%f4, [_ZZ20floydWarshellKernel2PfiiE4best];
	add.f32 	%f1, %f3, %f4;
	add.s32 	%r11, %r3, %r2;
	mul.wide.s32 	%rd8, %r11, 4;
	add.s64 	%rd2, %rd1, %rd8;
	ld.global.f32 	%f5, [%rd2];
	setp.geu.f32 	%p3, %f1, %f5;
	@%p3 bra 	$L__BB0_5;
	st.global.f32 	[%rd2], %f1;
$L__BB0_5:
	ret;

}
	// .globl	_Z20floydWarshellKernel1Pfii
.visible .entry _Z20floydWarshellKernel1Pfii(
	.param .u64 .ptr .align 1 _Z20floydWarshellKernel1Pfii_param_0,
	.param .u32 _Z20floydWarshellKernel1Pfii_param_1,
	.param .u32 _Z20floydWarshellKernel1Pfii_param_2
)
{
	.reg .pred 	%p<3>;
	.reg .b32 	%r<18>;
	.reg .b32 	%f<5>;
	.reg .b64 	%rd<9>;

	ld.param.u64 	%rd2, [_Z20floydWarshellKernel1Pfii_param_0];
	ld.param.u32 	%r3, [_Z20floydWarshellKernel1Pfii_param_1];
	ld.param.u32 	%r5, [_Z20floydWarshellKernel1Pfii_param_2];
	mov.u32 	%r6, %ctaid.x;
	mov.u32 	%r7, %ntid.x;
	mov.u32 	%r8, %tid.x;
	mad.lo.s32 	%r1, %r6, %r7, %r8;
	mov.u32 	%r9, %ctaid.y;
	mov.u32 	%r10, %ntid.y;
	mov.u32 	%r11, %tid.y;
	mad.lo.s32 	%r12, %r9, %r10, %r11;
	max.s32 	%r13, %r1, %r12;
	setp.ge.s32 	%p1, %r13, %r5;
	@%p1 bra 	$L__BB1_3;
	mul.lo.s32 	%r14, %r5, %r1;
	cvta.to.global.u64 	%rd3, %rd2;
	add.s32 	%r15, %r14, %r3;
	mul.wide.s32 	%rd4, %r15, 4;
	add.s64 	%rd5, %rd3, %rd4;
	ld.global.f32 	%f2, [%rd5];
	mad.lo.s32 	%r16, %r5, %r3, %r12;
	mul.wide.s32 	%rd6, %r16, 4;
	add.s64 	%rd7, %rd3, %rd6;
	ld.global.f32 	%f3, [%rd7];
	add.f32 	%f1, %f2, %f3;
	add.s32 	%r17, %r14, %r12;
	mul.wide.s32 	%rd8, %r17, 4;
	add.s64 	%rd1, %rd3, %rd8;
	ld.global.f32 	%f4, [%rd1];
	setp.geu.f32 	%p2, %f1, %f4;
	@%p2 bra 	$L__BB1_3;
	st.global.f32 	[%rd1], %f1;
$L__BB1_3:
	bar.sync 	0;
	ret;

}
	// .globl	_Z20floydWarshellKernel3Pfii
.visible .entry _Z20floydWarshellKernel3Pfii(
	.param .u64 .ptr .align 1 _Z20floydWarshellKernel3Pfii_param_0,
	.param .u32 _Z20floydWarshellKernel3Pfii_param_1,
	.param .u32 _Z20floydWarshellKernel3Pfii_param_2
)
{
	.reg .pred 	%p<18>;
	.reg .b32 	%r<50>;
	.reg .b32 	%f<26>;
	.reg .b64 	%rd<23>;
	// demoted variable
	.shared .align 4 .f32 _ZZ20floydWarshellKernel3PfiiE4best;
	ld.param.u64 	%rd9, [_Z20floydWarshellKernel3Pfii_param_0];
	ld.param.u32 	%r32, [_Z20floydWarshellKernel3Pfii_param_1];
	ld.param.u32 	%r33, [_Z20floydWarshellKernel3Pfii_param_2];
	cvta.to.global.u64 	%rd1, %rd9;
	mov.u32 	%r34, %ntid.x;
	mov.u32 	%r35, %ctaid.x;
	mov.u32 	%r1, %tid.x;
	mad.lo.s32 	%r2, %r34, %r35, %r1;
	setp.ge.s32 	%p1, %r2, %r33;
	setp.lt.s32 	%p2, %r33, 1;
	or.pred  	%p3, %p1, %p2;
	@%p3 bra 	$L__BB2_27;
	mad.lo.s32 	%r37, %r33, %r32, %r2;
	mul.wide.s32 	%rd10, %r37, 4;
	add.s64 	%rd2, %rd1, %rd10;
	and.b32  	%r3, %r33, 3;
	setp.lt.u32 	%p4, %r33, 4;
	mov.b32 	%r46, 0;
	@%p4 bra 	$L__BB2_20;
	and.b32  	%r46, %r33, 2147483644;
	neg.s32 	%r45, %r46;
	add.s32 	%r44, %r33, %r32;
	shl.b32 	%r7, %r33, 2;
	mad.lo.s32 	%r43, %r33, 3, %r32;
	shl.b32 	%r38, %r33, 1;
	add.s32 	%r42, %r32, %r38;
	mul.wide.u32 	%rd4, %r33, 4;
	mov.u32 	%r40, %r32;
	mov.u32 	%r41, %r2;
$L__BB2_3:
	setp.ne.s32 	%p5, %r1, 0;
	@%p5 bra 	$L__BB2_5;
	mul.wide.s32 	%rd11, %r40, 4;
	add.s64 	%rd12, %rd1, %rd11;
	ld.global.f32 	%f6, [%rd12];
	st.shared.f32 	[_ZZ20floydWarshellKernel3PfiiE4best], %f6;
$L__BB2_5:
	bar.sync 	0;
	ld.shared.f32 	%f7, [_ZZ20floydWarshellKernel3PfiiE4best];
	ld.global.f32 	%f8, [%rd2];
	add.f32 	%f1, %f7, %f8;
	mul.wide.s32 	%rd13, %r41, 4;
	add.s64 	%rd3, %rd1, %rd13;
	ld.global.f32 	%f9, [%rd3];
	setp.geu.f32 	%p6, %f1, %f9;
	@%p6 bra 	$L__BB2_7;
	st.global.f32 	[%rd3], %f1;
$L__BB2_7:
	setp.ne.s32 	%p7, %r1, 0;
	@%p7 bra 	$L__BB2_9;
	mul.wide.s32 	%rd14, %r44, 4;
	add.s64 	%rd15, %rd1, %rd14;
	ld.global.f32 	%f10, [%rd15];
	st.shared.f32 	[_ZZ20floydWarshellKernel3PfiiE4best], %f10;
$L__BB2_9:
	bar.sync 	0;
	ld.shared.f32 	%f11, [_ZZ20floydWarshellKernel3PfiiE4best];
	ld.global.f32 	%f12, [%rd2];
	add.f32 	%f2, %f11, %f12;
	add.s64 	%rd5, %rd3, %rd4;
	ld.global.f32 	%f13, [%rd5];
	setp.geu.f32 	%p8, %f2, %f13;
	@%p8 bra 	$L__BB2_11;
	st.global.f32 	[%rd5], %f2;
$L__BB2_11:
	setp.ne.s32 	%p9, %r1, 0;
	@%p9 bra 	$L__BB2_13;
	mul.wide.s32 	%rd16, %r42, 4;
	add.s64 	%rd17, %rd1, %rd16;
	ld.global.f32 	%f14, [%rd17];
	st.shared.f32 	[_ZZ20floydWarshellKernel3PfiiE4best], %f14;
$L__BB2_13:
	bar.sync 	0;
	ld.shared.f32 	%f15, [_ZZ20floydWarshellKernel3PfiiE4best];
	ld.global.f32 	%f16, [%rd2];
	add.f32 	%f3, %f15, %f16;
	add.s64 	%rd6, %rd5, %rd4;
	ld.global.f32 	%f17, [%rd6];
	setp.geu.f32 	%p10, %f3, %f17;
	@%p10 bra 	$L__BB2_15;
	st.global.f32 	[%rd6], %f3;
$L__BB2_15:
	setp.ne.s32 	%p11, %r1, 0;
	@%p11 bra 	$L__BB2_17;
	mul.wide.s32 	%rd18, %r43, 4;
	add.s64 	%rd19, %rd1, %rd18;
	ld.global.f32 	%f18, [%rd19];
	st.shared.f32 	[_ZZ20floydWarshellKernel3PfiiE4best], %f18;
$L__BB2_17:
	bar.sync 	0;
	ld.shared.f32 	%f19, [_ZZ20floydWarshellKernel3PfiiE4best];
	ld.global.f32 	%f20, [%rd2];
	add.f32 	%f4, %f19, %f20;
	add.s64 	%rd7, %rd6, %rd4;
	ld.global.f32 	%f21, [%rd7];
	setp.geu.f32 	%p12, %f4, %f21;
	@%p12 bra 	$L__BB2_19;
	st.global.f32 	[%rd7], %f4;
$L__BB2_19:
	add.s32 	%r45, %r45, 4;
	add.s32 	%r44, %r44, %r7;
	add.s32 	%r43, %r43, %r7;
	add.s32 	%r42, %r42, %r7;
	add.s32 	%r41, %r41, %r7;
	add.s32 	%r40, %r40, %r7;
	setp.ne.s32 	%p13, %r45, 0;
	@%p13 bra 	$L__BB2_3;
$L__BB2_20:
	setp.eq.s32 	%p14, %r3, 0;
	@%p14 bra 	$L__BB2_27;
	mul.lo.s32 	%r39, %r46, %r33;
	add.s32 	%r49, %r2, %r39;
	add.s32 	%r48, %r32, %r39;
	neg.s32 	%r47, %r3;
$L__BB2_22:
	.pragma "nounroll";
	setp.ne.s32 	%p15, %r1, 0;
	@%p15 bra 	$L__BB2_24;
	mul.wide.s32 	%rd20, %r48, 4;
	add.s64 	%rd21, %rd1, %rd20;
	ld.global.f32 	%f22, [%rd21];
	st.shared.f32 	[_ZZ20floydWarshellKernel3PfiiE4best], %f22;
$L__BB2_24:
	bar.sync 	0;
	ld.shared.f32 	%f23, [_ZZ20floydWarshellKernel3PfiiE4best];
	ld.global.f32 	%f24, [%rd2];
	add.f32 	%f5, %f23, %f24;
	mul.wide.s32 	%rd22, %r49, 4;
	add.s64 	%rd8, %rd1, %rd22;
	ld.global.f32 	%f25, [%rd8];
	setp.geu.f32 	%p16, %f5, %f25;
	@%p16 bra 	$L__BB2_26;
	st.global.f32 	[%rd8], %f5;
$L__BB2_26:
	add.s32 	%r49, %r49, %r33;
	add.s32 	%r48, %r48, %r33;
	add.s32 	%r47, %r47, 1;
	setp.ne.s32 	%p17, %r47, 0;
	@%p17 bra 	$L__BB2_22;
$L__BB2_27:
	ret;

}


// ===== COMPILED SASS (sm_100) =====

	.target	sm_100

	.elftype	@"ET_EXEC"


//--------------------- .note.nv.tkinfo           --------------------------
	.section	.note.nv.tkinfo,"",@"SHT_NOTE"
	.sectionflags	@"SHF_NOTE_NV_TKINFO"
	.tkinfo
        /*0018*/ 	.word	0x00000002
        /*0030*/ 	.string	""
        /*0030*/ 	.string	"ptxas"
        /*0030*/ 	.string	"Cuda compilation tools, release 13.0, V13.0.88"
        /*0030*/ 	.string	"Build cuda_13.0.r13.0/compiler.36424714_0"
        /*0030*/ 	.string	"-arch sm_100 -m 64 "



//--------------------- .note.nv.cuinfo           --------------------------
	.section	.note.nv.cuinfo,"",@"SHT_NOTE"
	.sectionflags	@"SHF_NOTE_NV_CUINFO"
        /*0018*/ 	.short	0x0002
        /*001a*/ 	.short	0x0064
        /*001c*/ 	.short	0x0082
	.zero		2


//--------------------- .nv.info                  --------------------------
	.section	.nv.info,"",@"SHT_CUDA_INFO"
	.align	4


	//----- nvinfo : EIATTR_REGCOUNT
	.align		4
        /*0000*/ 	.byte	0x04, 0x2f
        /*0002*/ 	.short	(.L_1 - .L_0)
	.align		4
.L_0:
        /*0004*/ 	.word	index@(_Z20floydWarshellKernel2Pfii)
        /*0008*/ 	.word	0x0000000c


	//----- nvinfo : EIATTR_FRAME_SIZE
	.align		4
.L_1:
        /*000c*/ 	.byte	0x04, 0x11
        /*000e*/ 	.short	(.L_3 - .L_2)
	.align		4
.L_2:
        /*0010*/ 	.word	index@(_Z20floydWarshellKernel2Pfii)
        /*0014*/ 	.word	0x00000000


	//----- nvinfo : EIATTR_REGCOUNT
	.align		4
.L_3:
        /*0018*/ 	.byte	0x04, 0x2f
        /*001a*/ 	.short	(.L_5 - .L_4)
	.align		4
.L_4:
        /*001c*/ 	.word	index@(_Z20floydWarshellKernel1Pfii)
        /*0020*/ 	.word	0x0000000e


	//----- nvinfo : EIATTR_FRAME_SIZE
	.align		4
.L_5:
        /*0024*/ 	.byte	0x04, 0x11
        /*0026*/ 	.short	(.L_7 - .L_6)
	.align		4
.L_6:
        /*0028*/ 	.word	index@(_Z20floydWarshellKernel1Pfii)
        /*002c*/ 	.word	0x00000000


	//----- nvinfo : EIATTR_REGCOUNT
	.align		4
.L_7:
        /*0030*/ 	.byte	0x04, 0x2f
        /*0032*/ 	.short	(.L_9 - .L_8)
	.align		4
.L_8:
        /*0034*/ 	.word	index@(_Z20floydWarshellKernel3Pfii)
        /*0038*/ 	.word	0x00000020


	//----- nvinfo : EIATTR_FRAME_SIZE
	.align		4
.L_9:
        /*003c*/ 	.byte	0x04, 0x11
        /*003e*/ 	.short	(.L_11 - .L_10)
	.align		4
.L_10:
        /*0040*/ 	.word	index@(_Z20floydWarshellKernel3Pfii)
        /*0044*/ 	.word	0x00000000


	//----- nvinfo : EIATTR_MIN_STACK_SIZE
	.align		4
.L_11:
        /*0048*/ 	.byte	0x04, 0x12
        /*004a*/ 	.short	(.L_13 - .L_12)
	.align		4
.L_12:
        /*004c*/ 	.word	index@(_Z20floydWarshellKernel3Pfii)
        /*0050*/ 	.word	0x00000000


	//----- nvinfo : EIATTR_MIN_STACK_SIZE
	.align		4
.L_13:
        /*0054*/ 	.byte	0x04, 0x12
        /*0056*/ 	.short	(.L_15 - .L_14)
	.align		4
.L_14:
        /*0058*/ 	.word	index@(_Z20floydWarshellKernel1Pfii)
        /*005c*/ 	.word	0x00000000


	//----- nvinfo : EIATTR_MIN_STACK_SIZE
	.align		4
.L_15:
        /*0060*/ 	.byte	0x04, 0x12
        /*0062*/ 	.short	(.L_17 - .L_16)
	.align		4
.L_16:
        /*0064*/ 	.word	index@(_Z20floydWarshellKernel2Pfii)
        /*0068*/ 	.word	0x00000000
.L_17:


//--------------------- .nv.compat                --------------------------
	.section	.nv.compat,"",@"SHT_CUDA_COMPAT_INFO"
	.align	4
        /*0000*/ 	.byte	0x02, 0x09, 0x00, 0x00, 0x02, 0x02, 0x01, 0x00, 0x02, 0x05, 0x05, 0x00, 0x03, 0x07, 0x01, 0x01
        /*0010*/ 	.byte	0x02, 0x03, 0x00, 0x00, 0x02, 0x06, 0x01, 0x00, 0x04, 0x0b, 0x08, 0x00, 0x09, 0x00, 0x00, 0x00
        /*0020*/ 	.byte	0x00, 0x00, 0x00, 0x00


//--------------------- .nv.info._Z20floydWarshellKernel3Pfii --------------------------
	.section	.nv.info._Z20floydWarshellKernel3Pfii,"",@"SHT_CUDA_INFO"
	.sectionflags	@""
	.align	4


	//----- nvinfo : EIATTR_CUDA_API_VERSION
	.align		4
        /*0000*/ 	.byte	0x04, 0x37
        /*0002*/ 	.short	(.L_19 - .L_18)
.L_18:
        /*0004*/ 	.word	0x00000082


	//----- nvinfo : EIATTR_KPARAM_INFO
	.align		4
.L_19:
        /*0008*/ 	.byte	0x04, 0x17
        /*000a*/ 	.short	(.L_21 - .L_20)
.L_20:
        /*000c*/ 	.word	0x00000000
        /*0010*/ 	.short	0x0002
        /*0012*/ 	.short	0x000c
        /*0014*/ 	.byte	0x00, 0xf0, 0x11, 0x00


	//----- nvinfo : EIATTR_KPARAM_INFO
	.align		4
.L_21:
        /*0018*/ 	.byte	0x04, 0x17
        /*001a*/ 	.short	(.L_23 - .L_22)
.L_22:
        /*001c*/ 	.word	0x00000000
        /*0020*/ 	.short	0x0001
        /*0022*/ 	.short	0x0008
        /*0024*/ 	.byte	0x00, 0xf0, 0x11, 0x00


	//----- nvinfo : EIATTR_KPARAM_INFO
	.align		4
.L_23:
        /*0028*/ 	.byte	0x04, 0x17
        /*002a*/ 	.short	(.L_25 - .L_24)
.L_24:
        /*002c*/ 	.word	0x00000000
        /*0030*/ 	.short	0x0000
        /*0032*/ 	.short	0x0000
        /*0034*/ 	.byte	0x00, 0xf5, 0x21, 0x00


	//----- nvinfo : EIATTR_SPARSE_MMA_MASK
	.align		4
.L_25:
        /*0038*/ 	.byte	0x03, 0x50
        /*003a*/ 	.short	0x0000


	//----- nvinfo : EIATTR_MAXREG_COUNT
	.align		4
        /*003c*/ 	.byte	0x03, 0x1b
        /*003e*/ 	.short	0x00ff


	//----- nvinfo : EIATTR_NUM_BARRIERS
	.align		4
        /*0040*/ 	.byte	0x02, 0x4c
        /*0042*/ 	.byte	0x01
	.zero		1


	//----- nvinfo : EIATTR_MERCURY_ISA_VERSION
	.align		4
        /*0044*/ 	.byte	0x03, 0x5f
        /*0046*/ 	.short	0x0101


	//----- nvinfo : EIATTR_VRC_CTA_INIT_COUNT
	.align		4
        /*0048*/ 	.byte	0x02, 0x4a
	.zero		1
	.zero		1


	//----- nvinfo : EIATTR_EXIT_INSTR_OFFSETS
	.align		4
        /*004c*/ 	.byte	0x04, 0x1c
        /*004e*/ 	.short	(.L_27 - .L_26)


	//   ....[0]....
.L_26:
        /*0050*/ 	.word	0x00000090


	//   ....[1]....
        /*0054*/ 	.word	0x00000570


	//   ....[2]....
        /*0058*/ 	.word	0x00000720


	//----- nvinfo : EIATTR_CBANK_PARAM_SIZE
	.align		4
.L_27:
        /*005c*/ 	.byte	0x03, 0x19
        /*005e*/ 	.short	0x0010


	//----- nvinfo : EIATTR_PARAM_CBANK
	.align		4
        /*0060*/ 	.byte	0x04, 0x0a
        /*0062*/ 	.short	(.L_29 - .L_28)
	.align		4
.L_28:
        /*0064*/ 	.word	index@(.nv.constant0._Z20floydWarshellKernel3Pfii)
        /*0068*/ 	.short	0x0380
        /*006a*/ 	.short	0x0010


	//----- nvinfo : EIATTR_SW_WAR
	.align		4
.L_29:
        /*006c*/ 	.byte	0x04, 0x36
        /*006e*/ 	.short	(.L_31 - .L_30)
.L_30:
        /*0070*/ 	.word	0x00000008
.L_31:


//--------------------- .nv.info._Z20floydWarshellKernel1Pfii --------------------------
	.section	.nv.info._Z20floydWarshellKernel1Pfii,"",@"SHT_CUDA_INFO"
	.sectionflags	@""
	.align	4


	//----- nvinfo : EIATTR_CUDA_API_VERSION
	.align		4
        /*0000*/ 	.byte	0x04, 0x37
        /*0002*/ 	.short	(.L_33 - .L_32)
.L_32:
        /*0004*/ 	.word	0x00000082


	//----- nvinfo : EIATTR_KPARAM_INFO
	.align		4
.L_33:
        /*0008*/ 	.byte	0x04, 0x17
        /*000a*/ 	.short	(.L_35 - .L_34)
.L_34:
        /*000c*/ 	.word	0x00000000
        /*0010*/ 	.short	0x0002
        /*0012*/ 	.short	0x000c
        /*0014*/ 	.byte	0x00, 0xf0, 0x11, 0x00


	//----- nvinfo : EIATTR_KPARAM_INFO
	.align		4
.L_35:
        /*0018*/ 	.byte	0x04, 0x17
        /*001a*/ 	.short	(.L_37 - .L_36)
.L_36:
        /*001c*/ 	.word	0x00000000
        /*0020*/ 	.short	0x0001
        /*0022*/ 	.short	0x0008
        /*0024*/ 	.byte	0x00, 0xf0, 0x11, 0x00


	//----- nvinfo : EIATTR_KPARAM_INFO
	.align		4
.L_37:
        /*0028*/ 	.byte	0x04, 0x17
        /*002a*/ 	.short	(.L_39 - .L_38)
.L_38:
        /*002c*/ 	.word	0x00000000
        /*0030*/ 	.short	0x0000
        /*0032*/ 	.short	0x0000
        /*0034*/ 	.byte	0x00, 0xf5, 0x21, 0x00


	//----- nvinfo : EIATTR_SPARSE_MMA_MASK
	.align		4
.L_39:
        /*0038*/ 	.byte	0x03, 0x50
        /*003a*/ 	.short	0x0000


	//----- nvinfo : EIATTR_MAXREG_COUNT
	.align		4
        /*003c*/ 	.byte	0x03, 0x1b
        /*003e*/ 	.short	0x00ff


	//----- nvinfo : EIATTR_NUM_BARRIERS
	.align		4
        /*0040*/ 	.byte	0x02, 0x4c
        /*0042*/ 	.byte	0x01
	.zero		1


	//----- nvinfo : EIATTR_MERCURY_ISA_VERSION
	.align		4
        /*0044*/ 	.byte	0x03, 0x5f
        /*0046*/ 	.short	0x0101


	//----- nvinfo : EIATTR_VRC_CTA_INIT_COUNT
	.align		4
        /*0048*/ 	.byte	0x02, 0x4a
	.zero		1
	.zero		1


	//----- nvinfo : EIATTR_EXIT_INSTR_OFFSETS
	.align		4
        /*004c*/ 	.byte	0x04, 0x1c
        /*004e*/ 	.short	(.L_41 - .L_40)


	//   ....[0]....
.L_40:
        /*0050*/ 	.word	0x000001f0


	//----- nvinfo : EIATTR_CRS_STACK_SIZE
	.align		4
.L_41:
        /*0054*/ 	.byte	0x04, 0x1e
        /*0056*/ 	.short	(.L_43 - .L_42)
.L_42:
        /*0058*/ 	.word	0x00000000


	//----- nvinfo : EIATTR_CBANK_PARAM_SIZE
	.align		4
.L_43:
        /*005c*/ 	.byte	0x03, 0x19
        /*005e*/ 	.short	0x0010


	//----- nvinfo : EIATTR_PARAM_CBANK
	.align		4
        /*0060*/ 	.byte	0x04, 0x0a
        /*0062*/ 	.short	(.L_45 - .L_44)
	.align		4
.L_44:
        /*0064*/ 	.word	index@(.nv.constant0._Z20floydWarshellKernel1Pfii)
        /*0068*/ 	.short	0x0380
        /*006a*/ 	.short	0x0010


	//----- nvinfo : EIATTR_SW_WAR
	.align		4
.L_45:
        /*006c*/ 	.byte	0x04, 0x36
        /*006e*/ 	.short	(.L_47 - .L_46)
.L_46:
        /*0070*/ 	.word	0x00000008
.L_47:


//--------------------- .nv.info._Z20floydWarshellKernel2Pfii --------------------------
	.section	.nv.info._Z20floydWarshellKernel2Pfii,"",@"SHT_CUDA_INFO"
	.sectionflags	@""
	.align	4


	//----- nvinfo : EIATTR_CUDA_API_VERSION
	.align		4
        /*0000*/ 	.byte	0x04, 0x37
        /*0002*/ 	.short	(.L_49 - .L_48)
.L_48:
        /*0004*/ 	.word	0x00000082


	//----- nvinfo : EIATTR_KPARAM_INFO
	.align		4
.L_49:
        /*0008*/ 	.byte	0x04, 0x17
        /*000a*/ 	.short	(.L_51 - .L_50)
.L_50:
        /*000c*/ 	.word	0x00000000
        /*0010*/ 	.short	0x0002
        /*0012*/ 	.short	0x000c
        /*0014*/ 	.byte	0x00, 0xf0, 0x11, 0x00


	//----- nvinfo : EIATTR_KPARAM_INFO
	.align		4
.L_51:
        /*0018*/ 	.byte	0x04, 0x17
        /*001a*/ 	.short	(.L_53 - .L_52)
.L_52:
        /*001c*/ 	.word	0x00000000
        /*0020*/ 	.short	0x0001
        /*0022*/ 	.short	0x0008
        /*0024*/ 	.byte	0x00, 0xf0, 0x11, 0x00


	//----- nvinfo : EIATTR_KPARAM_INFO
	.align		4
.L_53:
        /*0028*/ 	.byte	0x04, 0x17
        /*002a*/ 	.short	(.L_55 - .L_54)
.L_54:
        /*002c*/ 	.word	0x00000000
        /*0030*/ 	.short	0x0000
        /*0032*/ 	.short	0x0000
        /*0034*/ 	.byte	0x00, 0xf5, 0x21, 0x00


	//----- nvinfo : EIATTR_SPARSE_MMA_MASK
	.align		4
.L_55:
        /*0038*/ 	.byte	0x03, 0x50
        /*003a*/ 	.short	0x0000


	//----- nvinfo : EIATTR_MAXREG_COUNT
	.align		4
        /*003c*/ 	.byte	0x03, 0x1b
        /*003e*/ 	.short	0x00ff


	//----- nvinfo : EIATTR_NUM_BARRIERS
	.align		4
        /*0040*/ 	.byte	0x02, 0x4c
        /*0042*/ 	.byte	0x01
	.zero		1


	//----- nvinfo : EIATTR_MERCURY_ISA_VERSION
	.align		4
        /*0044*/ 	.byte	0x03, 0x5f
        /*0046*/ 	.short	0x0101


	//----- nvinfo : EIATTR_VRC_CTA_INIT_COUNT
	.align		4
        /*0048*/ 	.byte	0x02, 0x4a
	.zero		1
	.zero		1


	//----- nvinfo : EIATTR_EXIT_INSTR_OFFSETS
	.align		4
        /*004c*/ 	.byte	0x04, 0x1c
        /*004e*/ 	.short	(.L_57 - .L_56)


	//   ....[0]....
.L_56:
        /*0050*/ 	.word	0x00000070


	//   ....[1]....
        /*0054*/ 	.word	0x000001e0


	//   ....[2]....
        /*0058*/ 	.word	0x00000200


	//----- nvinfo : EIATTR_CBANK_PARAM_SIZE
	.align		4
.L_57:
        /*005c*/ 	.byte	0x03, 0x19
        /*005e*/ 	.short	0x0010


	//----- nvinfo : EIATTR_PARAM_CBANK
	.align		4
        /*0060*/ 	.byte	0x04, 0x0a
        /*0062*/ 	.short	(.L_59 - .L_58)
	.align		4
.L_58:
        /*0064*/ 	.word	index@(.nv.constant0._Z20floydWarshellKernel2Pfii)
        /*0068*/ 	.short	0x0380
        /*006a*/ 	.short	0x0010


	//----- nvinfo : EIATTR_SW_WAR
	.align		4
.L_59:
        /*006c*/ 	.byte	0x04, 0x36
        /*006e*/ 	.short	(.L_61 - .L_60)
.L_60:
        /*0070*/ 	.word	0x00000008
.L_61:


//--------------------- .nv.callgraph             --------------------------
	.section	.nv.callgraph,"",@"SHT_CUDA_CALLGRAPH"
	.align	4
	.sectionentsize	8
	.align		4
        /*0000*/ 	.word	0x00000000
	.align		4
        /*0004*/ 	.word	0xffffffff
	.align		4
        /*0008*/ 	.word	0x00000000
	.align		4
        /*000c*/ 	.word	0xfffffffe
	.align		4
        /*0010*/ 	.word	0x00000000
	.align		4
        /*0014*/ 	.word	0xfffffffd
	.align		4
        /*0018*/ 	.word	0x00000000
	.align		4
        /*001c*/ 	.word	0xfffffffc


//--------------------- .text._Z20floydWarshellKernel3Pfii --------------------------
	.section	.text._Z20floydWarshellKernel3Pfii,"ax",@progbits
	.align	128
        .global         _Z20floydWarshellKernel3Pfii
        .type           _Z20floydWarshellKernel3Pfii,@function
        .size           _Z20floydWarshellKernel3Pfii,(.L_x_8 - _Z20floydWarshellKernel3Pfii)
        .other          _Z20floydWarshellKernel3Pfii,@"STO_CUDA_ENTRY STV_DEFAULT"
_Z20floydWarshellKernel3Pfii:
.text._Z20floydWarshellKernel3Pfii:
[----:B------:R-:W-:Y:S01]  /*0000*/  LDC R1, c[0x0][0x37c] ;  /* 0x0000df00ff017b82 */ /* 0x000fe20000000800 */
[----:B------:R-:W0:Y:S01]  /*0010*/  S2R R3, SR_CTAID.X ;  /* 0x0000000000037919 */ /* 0x000e220000002500 */
[----:B------:R-:W1:Y:S01]  /*0020*/  LDCU UR5, c[0x0][0x38c] ;  /* 0x00007180ff0577ac */ /* 0x000e620008000800 */
[----:B------:R-:W0:Y:S01]  /*0030*/  S2R R0, SR_TID.X ;  /* 0x0000000000007919 */ /* 0x000e220000002100 */
[----:B------:R-:W0:Y:S01]  /*0040*/  LDCU UR4, c[0x0][0x360] ;  /* 0x00006c00ff0477ac */ /* 0x000e220008000800 */
[----:B-1----:R-:W-:-:S04]  /*0050*/  MOV R20, UR5 ;  /* 0x0000000500147c02 */ /* 0x002fc80008000f00 */
[----:B------:R-:W-:Y:S01]  /*0060*/  ISETP.GE.AND P0, PT, R20, 0x1, PT ;  /* 0x000000011400780c */ /* 0x000fe20003f06270 */
[----:B0-----:R-:W-:-:S05]  /*0070*/  IMAD R14, R3, UR4, R0 ;  /* 0x00000004030e7c24 */ /* 0x001fca000f8e0200 */
[----:B------:R-:W-:-:S13]  /*0080*/  ISETP.GE.OR P0, PT, R14, R20, !P0 ;  /* 0x000000140e00720c */ /* 0x000fda0004706670 */
[----:B------:R-:W-:Y:S05]  /*0090*/  @P0 EXIT ;  /* 0x000000000000094d */ /* 0x000fea0003800000 */
[----:B------:R-:W0:Y:S01]  /*00a0*/  LDC R25, c[0x0][0x388] ;  /* 0x0000e200ff197b82 */ /* 0x000e220000000800 */
[C---:B------:R-:W-:Y:S01]  /*00b0*/  ISETP.GE.U32.AND P1, PT, R20.reuse, 0x4, PT ;  /* 0x000000041400780c */ /* 0x040fe20003f26070 */
[----:B------:R-:W1:Y:S01]  /*00c0*/  LDCU.64 UR6, c[0x0][0x358] ;  /* 0x00006b00ff0677ac */ /* 0x000e620008000a00 */
[----:B------:R-:W-:Y:S01]  /*00d0*/  LOP3.LUT R15, R20, 0x3, RZ, 0xc0, !PT ;  /* 0x00000003140f7812 */ /* 0x000fe200078ec0ff */
[----:B------:R-:W-:-:S03]  /*00e0*/  IMAD.MOV.U32 R17, RZ, RZ, RZ ;  /* 0x000000ffff117224 */ /* 0x000fc600078e00ff */
[----:B------:R-:W-:Y:S01]  /*00f0*/  ISETP.NE.AND P0, PT, R15, RZ, PT ;  /* 0x000000ff0f00720c */ /* 0x000fe20003f05270 */
[----:B------:R-:W2:Y:S01]  /*0100*/  LDC.64 R4, c[0x0][0x380] ;  /* 0x0000e000ff047b82 */ /* 0x000ea20000000a00 */
[----:B0-----:R-:W-:-:S04]  /*0110*/  IMAD R3, R20, R25, R14 ;  /* 0x0000001914037224 */ /* 0x001fc800078e020e */
[----:B--2---:R-:W-:Y:S01]  /*0120*/  IMAD.WIDE R4, R3, 0x4, R4 ;  /* 0x0000000403047825 */ /* 0x004fe200078e0204 */
[----:B-1----:R-:W-:Y:S06]  /*0130*/  @!P1 BRA `(.L_x_0) ;  /* 0x00000004000c9947 */ /* 0x002fec0003800000 */
[----:B------:R-:W0:Y:S01]  /*0140*/  LDC R19, c[0x0][0x388] ;  /* 0x0000e200ff137b82 */ /* 0x000e220000000800 */
[C---:B------:R-:W-:Y:S01]  /*0150*/  LOP3.LUT R17, R20.reuse, 0x7ffffffc, RZ, 0xc0, !PT ;  /* 0x7ffffffc14117812 */ /* 0x040fe200078ec0ff */
[C-C-:B------:R-:W-:Y:S01]  /*0160*/  IMAD R23, R20.reuse, 0x3, R25.reuse ;  /* 0x0000000314177824 */ /* 0x140fe200078e0219 */
[C---:B------:R-:W-:Y:S01]  /*0170*/  IADD3 R21, PT, PT, R20.reuse, R25, RZ ;  /* 0x0000001914157210 */ /* 0x040fe20007ffe0ff */
[----:B------:R-:W-:Y:S01]  /*0180*/  IMAD R25, R20, 0x2, R25 ;  /* 0x0000000214197824 */ /* 0x000fe200078e0219 */
[----:B------:R-:W-:Y:S01]  /*0190*/  ISETP.NE.AND P1, PT, R0, RZ, PT ;  /* 0x000000ff0000720c */ /* 0x000fe20003f25270 */
[----:B------:R-:W-:Y:S01]  /*01a0*/  IMAD.MOV R18, RZ, RZ, -R17 ;  /* 0x000000ffff127224 */ /* 0x000fe200078e0a11 */
[----:B------:R-:W-:Y:S01]  /*01b0*/  MOV R27, R14 ;  /* 0x0000000e001b7202 */ /* 0x000fe20000000f00 */
[----:B------:R-:W1:Y:S08]  /*01c0*/  LDC R16, c[0x0][0x38c] ;  /* 0x0000e300ff107b82 */ /* 0x000e700000000800 */
[----:B------:R-:W2:Y:S02]  /*01d0*/  LDC.64 R2, c[0x0][0x380] ;  /* 0x0000e000ff027b82 */ /* 0x000ea40000000a00 */
.L_x_1:
[----:B0-2---:R-:W-:-:S05]  /*01e0*/  @!P1 IMAD.WIDE R8, R19, 0x4, R2 ;  /* 0x0000000413089825 */ /* 0x005fca00078e0202 */
[----:B------:R-:W2:Y:S01]  /*01f0*/  @!P1 LDG.E R10, desc[UR6][R8.64] ;  /* 0x00000006080a9981 */ /* 0x000ea2000c1e1900 */
[----:B------:R-:W0:Y:S01]  /*0200*/  S2UR UR5, SR_CgaCtaId ;  /* 0x00000000000579c3 */ /* 0x000e220000008800 */
[----:B------:R-:W-:Y:S01]  /*0210*/  UMOV UR4, 0x400 ;  /* 0x0000040000047882 */ /* 0x000fe20000000000 */
[----:B------:R-:W-:Y:S01]  /*0220*/  IMAD.WIDE R6, R27, 0x4, R2 ;  /* 0x000000041b067825 */ /* 0x000fe200078e0202 */
[----:B0-----:R-:W-:-:S09]  /*0230*/  ULEA UR4, UR5, UR4, 0x18 ;  /* 0x0000000405047291 */ /* 0x001fd2000f8ec0ff */
[----:B--2---:R-:W-:Y:S01]  /*0240*/  @!P1 STS [UR4], R10 ;  /* 0x0000000aff009988 */ /* 0x004fe20008000804 */
[----:B------:R-:W-:Y:S06]  /*0250*/  BAR.SYNC.DEFER_BLOCKING 0x0 ;  /* 0x0000000000007b1d */ /* 0x000fec0000010000 */
[----:B------:R-:W2:Y:S04]  /*0260*/  LDG.E R12, desc[UR6][R4.64] ;  /* 0x00000006040c7981 */ /* 0x000ea8000c1e1900 */
[----:B------:R-:W3:Y:S01]  /*0270*/  LDG.E R20, desc[UR6][R6.64] ;  /* 0x0000000606147981 */ /* 0x000ee2000c1e1900 */
[----:B------:R-:W-:-:S03]  /*0280*/  ISETP.NE.AND P1, PT, R0, RZ, PT ;  /* 0x000000ff0000720c */ /* 0x000fc60003f25270 */
[----:B------:R-:W2:Y:S10]  /*0290*/  LDS R11, [UR4] ;  /* 0x00000004ff0b7984 */ /* 0x000eb40008000800 */
[----:B------:R-:W-:-:S04]  /*02a0*/  @!P1 IMAD.WIDE R8, R21, 0x4, R2 ;  /* 0x0000000415089825 */ /* 0x000fc800078e0202 */
[----:B--2---:R-:W-:-:S05]  /*02b0*/  FADD R13, R11, R12 ;  /* 0x0000000c0b0d7221 */ /* 0x004fca0000000000 */
[----:B---3--:R-:W-:-:S13]  /*02c0*/  FSETP.GEU.AND P2, PT, R13, R20, PT ;  /* 0x000000140d00720b */ /* 0x008fda0003f4e000 */
[----:B------:R0:W-:Y:S04]  /*02d0*/  @!P2 STG.E desc[UR6][R6.64], R13 ;  /* 0x0000000d0600a986 */ /* 0x0001e8000c101906 */
[----:B------:R-:W2:Y:S01]  /*02e0*/  @!P1 LDG.E R12, desc[UR6][R8.64] ;  /* 0x00000006080c9981 */ /* 0x000ea2000c1e1900 */
[----:B-1----:R-:W-:-:S05]  /*02f0*/  MOV R20, R16 ;  /* 0x0000001000147202 */ /* 0x002fca0000000f00 */
[----:B------:R-:W-:Y:S01]  /*0300*/  IMAD.WIDE.U32 R10, R20, 0x4, R6 ;  /* 0x00000004140a7825 */ /* 0x000fe200078e0006 */
[----:B--2---:R-:W-:Y:S01]  /*0310*/  @!P1 STS [UR4], R12 ;  /* 0x0000000cff009988 */ /* 0x004fe20008000804 */
[----:B------:R-:W-:Y:S06]  /*0320*/  BAR.SYNC.DEFER_BLOCKING 0x0 ;  /* 0x0000000000007b1d */ /* 0x000fec0000010000 */
[----:B------:R-:W2:Y:S04]  /*0330*/  LDG.E R29, desc[UR6][R4.64] ;  /* 0x00000006041d7981 */ /* 0x000ea8000c1e1900 */
[----:B------:R-:W3:Y:S01]  /*0340*/  LDG.E R24, desc[UR6][R10.64] ;  /* 0x000000060a187981 */ /* 0x000ee2000c1e1900 */
[----:B0-----:R-:W-:-:S03]  /*0350*/  @!P1 IMAD.WIDE R6, R25, 0x4, R2 ;  /* 0x0000000419069825 */ /* 0x001fc600078e0202 */
[----:B------:R-:W2:Y:S02]  /*0360*/  LDS R22, [UR4] ;  /* 0x00000004ff167984 */ /* 0x000ea40008000800 */
[----:B--2---:R-:W-:-:S05]  /*0370*/  FADD R29, R22, R29 ;  /* 0x0000001d161d7221 */ /* 0x004fca0000000000 */
[----:B---3--:R-:W-:-:S13]  /*0380*/  FSETP.GEU.AND P2, PT, R29, R24, PT ;  /* 0x000000181d00720b */ /* 0x008fda0003f4e000 */
[----:B------:R-:W-:Y:S04]  /*0390*/  @!P2 STG.E desc[UR6][R10.64], R29 ;  /* 0x0000001d0a00a986 */ /* 0x000fe8000c101906 */
[----:B------:R-:W2:Y:S01]  /*03a0*/  @!P1 LDG.E R22, desc[UR6][R6.64] ;  /* 0x0000000606169981 */ /* 0x000ea2000c1e1900 */
[----:B------:R-:W-:-:S03]  /*03b0*/  IMAD.WIDE.U32 R8, R20, 0x4, R10 ;  /* 0x0000000414087825 */ /* 0x000fc600078e000a */
[----:B--2---:R-:W-:Y:S01]  /*03c0*/  @!P1 STS [UR4], R22 ;  /* 0x00000016ff009988 */ /* 0x004fe20008000804 */
[----:B------:R-:W-:Y:S06]  /*03d0*/  BAR.SYNC.DEFER_BLOCKING 0x0 ;  /* 0x0000000000007b1d */ /* 0x000fec0000010000 */
[----:B------:R-:W2:Y:S04]  /*03e0*/  LDG.E R13, desc[UR6][R4.64] ;  /* 0x00000006040d7981 */ /* 0x000ea8000c1e1900 */
[----:B------:R-:W3:Y:S04]  /*03f0*/  LDG.E R26, desc[UR6][R8.64] ;  /* 0x00000006081a7981 */ /* 0x000ee8000c1e1900 */
[----:B------:R-:W2:Y:S02]  /*0400*/  LDS R12, [UR4] ;  /* 0x00000004ff0c7984 */ /* 0x000ea40008000800 */
[----:B--2---:R-:W-:Y:S01]  /*0410*/  FADD R24, R12, R13 ;  /* 0x0000000d0c187221 */ /* 0x004fe20000000000 */
[----:B------:R-:W-:-:S04]  /*0420*/  @!P1 IMAD.WIDE R12, R23, 0x4, R2 ;  /* 0x00000004170c9825 */ /* 0x000fc800078e0202 */
[----:B---3--:R-:W-:-:S13]  /*0430*/  FSETP.GEU.AND P2, PT, R24, R26, PT ;  /* 0x0000001a1800720b */ /* 0x008fda0003f4e000 */
[----:B------:R-:W-:Y:S04]  /*0440*/  @!P2 STG.E desc[UR6][R8.64], R24 ;  /* 0x000000180800a986 */ /* 0x000fe8000c101906 */
[----:B------:R-:W2:Y:S01]  /*0450*/  @!P1 LDG.E R12, desc[UR6][R12.64] ;  /* 0x000000060c0c9981 */ /* 0x000ea2000c1e1900 */
[----:B------:R-:W-:-:S03]  /*0460*/  IMAD.WIDE.U32 R6, R20, 0x4, R8 ;  /* 0x0000000414067825 */ /* 0x000fc600078e0008 */
[----:B--2---:R-:W-:Y:S01]  /*0470*/  @!P1 STS [UR4], R12 ;  /* 0x0000000cff009988 */ /* 0x004fe20008000804 */
[----:B------:R-:W-:Y:S06]  /*0480*/  BAR.SYNC.DEFER_BLOCKING 0x0 ;  /* 0x0000000000007b1d */ /* 0x000fec0000010000 */
[----:B------:R-:W2:Y:S04]  /*0490*/  LDG.E R11, desc[UR6][R4.64] ;  /* 0x00000006040b7981 */ /* 0x000ea8000c1e1900 */
[----:B------:R-:W3:Y:S01]  /*04a0*/  LDG.E R22, desc[UR6][R6.64] ;  /* 0x0000000606167981 */ /* 0x000ee2000c1e1900 */
[----:B------:R-:W-:Y:S01]  /*04b0*/  IADD3 R18, PT, PT, R18, 0x4, RZ ;  /* 0x0000000412127810 */ /* 0x000fe20007ffe0ff */
[C---:B------:R-:W-:Y:S01]  /*04c0*/  IMAD R27, R20.reuse, 0x4, R27 ;  /* 0x00000004141b7824 */ /* 0x040fe200078e021b */
[C---:B------:R-:W-:Y:S01]  /*04d0*/  LEA R19, R20.reuse, R19, 0x2 ;  /* 0x0000001314137211 */ /* 0x040fe200078e10ff */
[----:B------:R-:W2:Y:S01]  /*04e0*/  LDS R10, [UR4] ;  /* 0x00000004ff0a7984 */ /* 0x000ea20008000800 */
[C---:B------:R-:W-:Y:S01]  /*04f0*/  LEA R21, R20.reuse, R21, 0x2 ;  /* 0x0000001514157211 */ /* 0x040fe200078e10ff */
[C---:B------:R-:W-:Y:S01]  /*0500*/  IMAD R25, R20.reuse, 0x4, R25 ;  /* 0x0000000414197824 */ /* 0x040fe200078e0219 */
[----:B------:R-:W-:Y:S01]  /*0510*/  LEA R23, R20, R23, 0x2 ;  /* 0x0000001714177211 */ /* 0x000fe200078e10ff */
[----:B--2---:R-:W-:-:S05]  /*0520*/  FADD R11, R10, R11 ;  /* 0x0000000b0a0b7221 */ /* 0x004fca0000000000 */
[----:B---3--:R-:W-:-:S13]  /*0530*/  FSETP.GEU.AND P2, PT, R11, R22, PT ;  /* 0x000000160b00720b */ /* 0x008fda0003f4e000 */
[----:B------:R3:W-:Y:S01]  /*0540*/  @!P2 STG.E desc[UR6][R6.64], R11 ;  /* 0x0000000b0600a986 */ /* 0x0007e2000c101906 */
[----:B------:R-:W-:-:S13]  /*0550*/  ISETP.NE.AND P2, PT, R18, RZ, PT ;  /* 0x000000ff1200720c */ /* 0x000fda0003f45270 */
[----:B---3--:R-:W-:Y:S05]  /*0560*/  @P2 BRA `(.L_x_1) ;  /* 0xfffffffc001c2947 */ /* 0x008fea000383ffff */
.L_x_0:
[----:B------:R-:W-:Y:S05]  /*0570*/  @!P0 EXIT ;  /* 0x000000000000894d */ /* 0x000fea0003800000 */
[----:B------:R-:W0:Y:S01]  /*0580*/  LDC R12, c[0x0][0x38c] ;  /* 0x0000e300ff0c7b82 */ /* 0x000e220000000800 */
[----:B------:R-:W1:Y:S01]  /*0590*/  LDCU UR4, c[0x0][0x388] ;  /* 0x00007100ff0477ac */ /* 0x000e620008000800 */
[----:B------:R-:W-:Y:S01]  /*05a0*/  IMAD R11, R17, R20, R14 ;  /* 0x00000014110b7224 */ /* 0x000fe200078e020e */
[----:B------:R-:W-:Y:S02]  /*05b0*/  ISETP.NE.AND P1, PT, R0, RZ, PT ;  /* 0x000000ff0000720c */ /* 0x000fe40003f25270 */
[----:B------:R-:W-:-:S03]  /*05c0*/  IADD3 R15, PT, PT, -R15, RZ, RZ ;  /* 0x000000ff0f0f7210 */ /* 0x000fc60007ffe1ff */
[----:B------:R-:W2:Y:S01]  /*05d0*/  LDC.64 R2, c[0x0][0x380] ;  /* 0x0000e000ff027b82 */ /* 0x000ea20000000a00 */
[----:B-1----:R-:W-:-:S07]  /*05e0*/  IMAD R17, R17, R20, UR4 ;  /* 0x0000000411117e24 */ /* 0x002fce000f8e0214 */
.L_x_2:
[----:B--2---:R-:W-:-:S06]  /*05f0*/  @!P1 IMAD.WIDE R6, R17, 0x4, R2 ;  /* 0x0000000411069825 */ /* 0x004fcc00078e0202 */
[----:B------:R-:W2:Y:S01]  /*0600*/  @!P1 LDG.E R6, desc[UR6][R6.64] ;  /* 0x0000000606069981 */ /* 0x000ea2000c1e1900 */
[----:B------:R-:W1:Y:S01]  /*0610*/  S2UR UR5, SR_CgaCtaId ;  /* 0x00000000000579c3 */ /* 0x000e620000008800 */
[----:B------:R-:W-:Y:S01]  /*0620*/  UMOV UR4, 0x400 ;  /* 0x0000040000047882 */ /* 0x000fe20000000000 */
[----:B------:R-:W-:Y:S01]  /*0630*/  IMAD.WIDE R8, R11, 0x4, R2 ;  /* 0x000000040b087825 */ /* 0x000fe200078e0202 */
[----:B-1----:R-:W-:-:S09]  /*0640*/  ULEA UR4, UR5, UR4, 0x18 ;  /* 0x0000000405047291 */ /* 0x002fd2000f8ec0ff */
[----:B--2---:R-:W-:Y:S01]  /*0650*/  @!P1 STS [UR4], R6 ;  /* 0x00000006ff009988 */ /* 0x004fe20008000804 */
[----:B------:R-:W-:Y:S06]  /*0660*/  BAR.SYNC.DEFER_BLOCKING 0x0 ;  /* 0x0000000000007b1d */ /* 0x000fec0000010000 */
[----:B------:R-:W2:Y:S04]  /*0670*/  LDG.E R13, desc[UR6][R4.64] ;  /* 0x00000006040d7981 */ /* 0x000ea8000c1e1900 */
[----:B------:R-:W3:Y:S01]  /*0680*/  LDG.E R10, desc[UR6][R8.64] ;  /* 0x00000006080a7981 */ /* 0x000ee2000c1e1900 */
[----:B------:R-:W-:Y:S01]  /*0690*/  VIADD R15, R15, 0x1 ;  /* 0x000000010f0f7836 */ /* 0x000fe20000000000 */
[----:B0-----:R-:W-:-:S02]  /*06a0*/  IADD3 R11, PT, PT, R11, R12, RZ ;  /* 0x0000000c0b0b7210 */ /* 0x001fc40007ffe0ff */
[----:B------:R-:W2:Y:S01]  /*06b0*/  LDS R0, [UR4] ;  /* 0x00000004ff007984 */ /* 0x000ea20008000800 */
[----:B------:R-:W-:Y:S01]  /*06c0*/  IADD3 R17, PT, PT, R17, R12, RZ ;  /* 0x0000000c11117210 */ /* 0x000fe20007ffe0ff */
[----:B--2---:R-:W-:-:S05]  /*06d0*/  FADD R13, R0, R13 ;  /* 0x0000000d000d7221 */ /* 0x004fca0000000000 */
[----:B---3--:R-:W-:-:S13]  /*06e0*/  FSETP.GEU.AND P0, PT, R13, R10, PT ;  /* 0x0000000a0d00720b */ /* 0x008fda0003f0e000 */
[----:B------:R1:W-:Y:S01]  /*06f0*/  @!P0 STG.E desc[UR6][R8.64], R13 ;  /* 0x0000000d08008986 */ /* 0x0003e2000c101906 */
[----:B------:R-:W-:-:S13]  /*0700*/  ISETP.NE.AND P0, PT, R15, RZ, PT ;  /* 0x000000ff0f00720c */ /* 0x000fda0003f05270 */
[----:B-1----:R-:W-:Y:S05]  /*0710*/  @P0 BRA `(.L_x_2) ;  /* 0xfffffffc00b40947 */ /* 0x002fea000383ffff */
[----:B------:R-:W-:Y:S05]  /*0720*/  EXIT ;  /* 0x000000000000794d */ /* 0x000fea0003800000 */
.L_x_3:
[----:B------:R-:W-:-:S00]  /*0730*/  BRA `(.L_x_3) ;  /* 0xfffffffc00fc7947 */ /* 0x000fc0000383ffff */
[----:B------:R-:W-:-:S00]  /*0740*/  NOP ;  /* 0x0000000000007918 */ /* 0x000fc00000000000 */
        /* <DEDUP_REMOVED lines=11> */
.L_x_8:


//--------------------- .text._Z20floydWarshellKernel1Pfii --------------------------
	.section	.text._Z20floydWarshellKernel1Pfii,"ax",@progbits
	.align	128
        .global         _Z20floydWarshellKernel1Pfii
        .type           _Z20floydWarshellKernel1Pfii,@function
        .size           _Z20floydWarshellKernel1Pfii,(.L_x_9 - _Z20floydWarshellKernel1Pfii)
        .other          _Z20floydWarshellKernel1Pfii,@"STO_CUDA_ENTRY STV_DEFAULT"
_Z20floydWarshellKernel1Pfii:
.text._Z20floydWarshellKernel1Pfii:
[----:B------:R-:W-:Y:S01]  /*0000*/  LDC R1, c[0x0][0x37c] ;  /* 0x0000df00ff017b82 */ /* 0x000fe20000000800 */
[----:B------:R-:W0:Y:S07]  /*0010*/  S2R R3, SR_TID.X ;  /* 0x0000000000037919 */ /* 0x000e2e0000002100 */
[----:B------:R-:W0:Y:S01]  /*0020*/  S2UR UR4, SR_CTAID.X ;  /* 0x00000000000479c3 */ /* 0x000e220000002500 */
[----:B------:R-:W1:Y:S01]  /*0030*/  LDCU UR6, c[0x0][0x38c] ;  /* 0x00007180ff0677ac */ /* 0x000e620008000800 */
[----:B------:R-:W-:Y:S01]  /*0040*/  BSSY.RECONVERGENT B0, `(.L_x_4) ;  /* 0x0000019000007945 */ /* 0x000fe20003800200 */
[----:B------:R-:W2:Y:S05]  /*0050*/  S2R R5, SR_TID.Y ;  /* 0x0000000000057919 */ /* 0x000eaa0000002200 */
[----:B------:R-:W0:Y:S08]  /*0060*/  LDC R0, c[0x0][0x360] ;  /* 0x0000d800ff007b82 */ /* 0x000e300000000800 */
[----:B------:R-:W2:Y:S08]  /*0070*/  S2UR UR5, SR_CTAID.Y ;  /* 0x00000000000579c3 */ /* 0x000eb00000002600 */
[----:B------:R-:W2:Y:S01]  /*0080*/  LDC R2, c[0x0][0x364] ;  /* 0x0000d900ff027b82 */ /* 0x000ea20000000800 */
[----:B0-----:R-:W-:-:S02]  /*0090*/  IMAD R0, R0, UR4, R3 ;  /* 0x0000000400007c24 */ /* 0x001fc4000f8e0203 */
[----:B--2---:R-:W-:-:S05]  /*00a0*/  IMAD R3, R2, UR5, R5 ;  /* 0x0000000502037c24 */ /* 0x004fca000f8e0205 */
[----:B------:R-:W-:-:S04]  /*00b0*/  VIMNMX R2, PT, PT, R0, R3, !PT ;  /* 0x0000000300027248 */ /* 0x000fc80007fe0100 */
[----:B-1----:R-:W-:-:S13]  /*00c0*/  ISETP.GE.AND P0, PT, R2, UR6, PT ;  /* 0x0000000602007c0c */ /* 0x002fda000bf06270 */
[----:B------:R-:W-:Y:S05]  /*00d0*/  @P0 BRA `(.L_x_5) ;  /* 0x00000000003c0947 */ /* 0x000fea0003800000 */
[----:B------:R-:W0:Y:S01]  /*00e0*/  LDC R9, c[0x0][0x388] ;  /* 0x0000e200ff097b82 */ /* 0x000e220000000800 */
[----:B------:R-:W1:Y:S01]  /*00f0*/  LDCU.64 UR4, c[0x0][0x358] ;  /* 0x00006b00ff0477ac */ /* 0x000e620008000a00 */
[----:B------:R-:W-:-:S06]  /*0100*/  IMAD R11, R0, UR6, R3 ;  /* 0x00000006000b7c24 */ /* 0x000fcc000f8e0203 */
[----:B------:R-:W2:Y:S01]  /*0110*/  LDC.64 R6, c[0x0][0x380] ;  /* 0x0000e000ff067b82 */ /* 0x000ea20000000a00 */
[----:B0-----:R-:W-:Y:S02]  /*0120*/  IMAD R5, R0, UR6, R9 ;  /* 0x0000000600057c24 */ /* 0x001fe4000f8e0209 */
[----:B------:R-:W-:Y:S02]  /*0130*/  IMAD R9, R9, UR6, R3 ;  /* 0x0000000609097c24 */ /* 0x000fe4000f8e0203 */
[----:B--2---:R-:W-:-:S04]  /*0140*/  IMAD.WIDE R2, R5, 0x4, R6 ;  /* 0x0000000405027825 */ /* 0x004fc800078e0206 */
[--C-:B------:R-:W-:Y:S02]  /*0150*/  IMAD.WIDE R4, R9, 0x4, R6.reuse ;  /* 0x0000000409047825 */ /* 0x100fe400078e0206 */
[----:B-1----:R-:W2:Y:S02]  /*0160*/  LDG.E R2, desc[UR4][R2.64] ;  /* 0x0000000402027981 */ /* 0x002ea4000c1e1900 */
[----:B------:R-:W-:Y:S02]  /*0170*/  IMAD.WIDE R6, R11, 0x4, R6 ;  /* 0x000000040b067825 */ /* 0x000fe400078e0206 */
[----:B------:R-:W2:Y:S04]  /*0180*/  LDG.E R5, desc[UR4][R4.64] ;  /* 0x0000000404057981 */ /* 0x000ea8000c1e1900 */
[----:B------:R-:W3:Y:S01]  /*0190*/  LDG.E R0, desc[UR4][R6.64] ;  /* 0x0000000406007981 */ /* 0x000ee2000c1e1900 */
[----:B--2---:R-:W-:-:S05]  /*01a0*/  FADD R9, R2, R5 ;  /* 0x0000000502097221 */ /* 0x004fca0000000000 */
[----:B---3--:R-:W-:-:S13]  /*01b0*/  FSETP.GEU.AND P0, PT, R9, R0, PT ;  /* 0x000000000900720b */ /* 0x008fda0003f0e000 */
[----:B------:R0:W-:Y:S02]  /*01c0*/  @!P0 STG.E desc[UR4][R6.64], R9 ;  /* 0x0000000906008986 */ /* 0x0001e4000c101904 */
.L_x_5:
[----:B------:R-:W-:Y:S05]  /*01d0*/  BSYNC.RECONVERGENT B0 ;  /* 0x0000000000007941 */ /* 0x000fea0003800200 */
.L_x_4:
[----:B------:R-:W-:Y:S06]  /*01e0*/  BAR.SYNC.DEFER_BLOCKING 0x0 ;  /* 0x0000000000007b1d */ /* 0x000fec0000010000 */
[----:B------:R-:W-:Y:S05]  /*01f0*/  EXIT ;  /* 0x000000000000794d */ /* 0x000fea0003800000 */
.L_x_6:
        /* <DEDUP_REMOVED lines=16> */
.L_x_9:


//--------------------- .text._Z20floydWarshellKernel2Pfii --------------------------
	.section	.text._Z20floydWarshellKernel2Pfii,"ax",@progbits
	.align	128
        .global         _Z20floydWarshellKernel2Pfii
        .type           _Z20floydWarshellKernel2Pfii,@function
        .size           _Z20floydWarshellKernel2Pfii,(.L_x_10 - _Z20floydWarshellKernel2Pfii)
        .other          _Z20floydWarshellKernel2Pfii,@"STO_CUDA_ENTRY STV_DEFAULT"
_Z20floydWarshellKernel2Pfii:
.text._Z20floydWarshellKernel2Pfii:
[----:B------:R-:W-:Y:S01]  /*0000*/  LDC R1, c[0x0][0x37c] ;  /* 0x0000df00ff017b82 */ /* 0x000fe20000000800 */
[----:B------:R-:W0:Y:S07]  /*0010*/  S2R R3, SR_TID.Y ;  /* 0x0000000000037919 */ /* 0x000e2e0000002200 */
[----:B------:R-:W0:Y:S01]  /*0020*/  S2UR UR4, SR_CTAID.Y ;  /* 0x00000000000479c3 */ /* 0x000e220000002600 */
[----:B------:R-:W1:Y:S07]  /*0030*/  LDCU UR8, c[0x0][0x38c] ;  /* 0x00007180ff0877ac */ /* 0x000e6e0008000800 */
[----:B------:R-:W0:Y:S02]  /*0040*/  LDC R0, c[0x0][0x364] ;  /* 0x0000d900ff007b82 */ /* 0x000e240000000800 */
[----:B0-----:R-:W-:-:S05]  /*0050*/  IMAD R0, R0, UR4, R3 ;  /* 0x0000000400007c24 */ /* 0x001fca000f8e0203 */
[----:B-1----:R-:W-:-:S13]  /*0060*/  ISETP.GE.AND P0, PT, R0, UR8, PT ;  /* 0x0000000800007c0c */ /* 0x002fda000bf06270 */
[----:B------:R-:W-:Y:S05]  /*0070*/  @P0 EXIT ;  /* 0x000000000000094d */ /* 0x000fea0003800000 */
[----:B------:R-:W0:Y:S01]  /*0080*/  S2R R9, SR_CTAID.X ;  /* 0x0000000000097919 */ /* 0x000e220000002500 */
[----:B------:R-:W0:Y:S01]  /*0090*/  LDC R5, c[0x0][0x388] ;  /* 0x0000e200ff057b82 */ /* 0x000e220000000800 */
[----:B------:R-:W-:Y:S01]  /*00a0*/  ISETP.NE.AND P0, PT, R3, RZ, PT ;  /* 0x000000ff0300720c */ /* 0x000fe20003f05270 */
[----:B------:R-:W1:Y:S06]  /*00b0*/  LDCU.64 UR6, c[0x0][0x358] ;  /* 0x00006b00ff0677ac */ /* 0x000e6c0008000a00 */
[----:B------:R-:W2:Y:S06]  /*00c0*/  LDC.64 R6, c[0x0][0x380] ;  /* 0x0000e000ff067b82 */ /* 0x000eac0000000a00 */
[----:B0-----:R-:W-:-:S04]  /*00d0*/  @!P0 IMAD R3, R9, UR8, R5 ;  /* 0x0000000809038c24 */ /* 0x001fc8000f8e0205 */
[----:B--2---:R-:W-:-:S06]  /*00e0*/  @!P0 IMAD.WIDE.U32 R2, R3, 0x4, R6 ;  /* 0x0000000403028825 */ /* 0x004fcc00078e0006 */
[----:B-1----:R-:W2:Y:S01]  /*00f0*/  @!P0 LDG.E R2, desc[UR6][R2.64] ;  /* 0x0000000602028981 */ /* 0x002ea2000c1e1900 */
[----:B------:R-:W0:Y:S01]  /*0100*/  S2UR UR5, SR_CgaCtaId ;  /* 0x00000000000579c3 */ /* 0x000e220000008800 */
[----:B------:R-:W-:Y:S01]  /*0110*/  UMOV UR4, 0x400 ;  /* 0x0000040000047882 */ /* 0x000fe20000000000 */
[--C-:B------:R-:W-:Y:S02]  /*0120*/  IMAD R5, R5, UR8, R0.reuse ;  /* 0x0000000805057c24 */ /* 0x100fe4000f8e0200 */
[----:B------:R-:W-:Y:S02]  /*0130*/  IMAD R9, R9, UR8, R0 ;  /* 0x0000000809097c24 */ /* 0x000fe4000f8e0200 */
[----:B------:R-:W-:-:S04]  /*0140*/  IMAD.WIDE R4, R5, 0x4, R6 ;  /* 0x0000000405047825 */ /* 0x000fc800078e0206 */
[----:B------:R-:W-:Y:S01]  /*0150*/  IMAD.WIDE R6, R9, 0x4, R6 ;  /* 0x0000000409067825 */ /* 0x000fe200078e0206 */
[----:B0-----:R-:W-:-:S09]  /*0160*/  ULEA UR4, UR5, UR4, 0x18 ;  /* 0x0000000405047291 */ /* 0x001fd2000f8ec0ff */
[----:B--2---:R-:W-:Y:S01]  /*0170*/  @!P0 STS [UR4], R2 ;  /* 0x00000002ff008988 */ /* 0x004fe20008000804 */
[----:B------:R-:W-:Y:S06]  /*0180*/  BAR.SYNC.DEFER_BLOCKING 0x0 ;  /* 0x0000000000007b1d */ /* 0x000fec0000010000 */
[----:B------:R-:W2:Y:S04]  /*0190*/  LDG.E R4, desc[UR6][R4.64] ;  /* 0x0000000604047981 */ /* 0x000ea8000c1e1900 */
[----:B------:R-:W3:Y:S04]  /*01a0*/  LDG.E R0, desc[UR6][R6.64] ;  /* 0x0000000606007981 */ /* 0x000ee8000c1e1900 */
[----:B------:R-:W2:Y:S02]  /*01b0*/  LDS R3, [UR4] ;  /* 0x00000004ff037984 */ /* 0x000ea40008000800 */
[----:B--2---:R-:W-:-:S05]  /*01c0*/  FADD R3, R4, R3 ;  /* 0x0000000304037221 */ /* 0x004fca0000000000 */
[----:B---3--:R-:W-:-:S13]  /*01d0*/  FSETP.GEU.AND P0, PT, R3, R0, PT ;  /* 0x000000000300720b */ /* 0x008fda0003f0e000 */
[----:B------:R-:W-:Y:S05]  /*01e0*/  @P0 EXIT ;  /* 0x000000000000094d */ /* 0x000fea0003800000 */
[----:B------:R-:W-:Y:S01]  /*01f0*/  STG.E desc[UR6][R6.64], R3 ;  /* 0x0000000306007986 */ /* 0x000fe2000c101906 */
[----:B------:R-:W-:Y:S05]  /*0200*/  EXIT ;  /* 0x000000000000794d */ /* 0x000fea0003800000 */
.L_x_7:
        /* <DEDUP_REMOVED lines=15> */
.L_x_10:


//--------------------- .nv.shared._Z20floydWarshellKernel3Pfii --------------------------
	.section	.nv.shared._Z20floydWarshellKernel3Pfii,"aw",@nobits
	.sectionflags	@""
	.align	4
.nv.shared._Z20floydWarshellKernel3Pfii:
	.zero		1028


//--------------------- .nv.shared.reserved.0     --------------------------
	.section	.nv.shared.reserved.0,"aw",@nobits
	.weak		__nv_reservedSMEM_offset_0_alias
	.size		__nv_reservedSMEM_offset_0_alias, 0, 64
	.other		__nv_reservedSMEM_offset_0_alias,@"STO_CUDA_RESERVED_SHARED STV_DEFAULT"
__nv_reservedSMEM_offset_0_alias:
	.zero		0
	.zero		64


//--------------------- .nv.shared._Z20floydWarshellKernel2Pfii --------------------------
	.section	.nv.shared._Z20floydWarshellKernel2Pfii,"aw",@nobits
	.sectionflags	@""
	.align	4
.nv.shared._Z20floydWarshellKernel2Pfii:
	.zero		1028


//--------------------- .nv.constant0._Z20floydWarshellKernel3Pfii --------------------------
	.section	.nv.constant0._Z20floydWarshellKernel3Pfii,"a",@progbits
	.sectionflags	@""
	.align	4
.nv.constant0._Z20floydWarshellKernel3Pfii:
	.zero		912


//--------------------- .nv.constant0._Z20floydWarshellKernel1Pfii --------------------------
	.section	.nv.constant0._Z20floydWarshellKernel1Pfii,"a",@progbits
	.sectionflags	@""
	.align	4
.nv.constant0._Z20floydWarshellKernel1Pfii:
	.zero		912


//--------------------- .nv.constant0._Z20floydWarshellKernel2Pfii --------------------------
	.section	.nv.constant0._Z20floydWarshellKernel2Pfii,"a",@progbits
	.sectionflags	@""
	.align	4
.nv.constant0._Z20floydWarshellKernel2Pfii:
	.zero		912


//--------------------- SYMBOLS --------------------------

	.type		.nv.reservedSmem.offset0,@object
	.size		.nv.reservedSmem.offset0,0x4
	.type		.nv.reservedSmem.cap,@object
	.size		.nv.reservedSmem.cap,0x4
